	.headerflags	@"EF_CUDA_TEXMODE_UNIFIED EF_CUDA_64BIT_ADDRESS EF_CUDA_ACCELERATORS EF_CUDA_SM90 EF_CUDA_VIRTUAL_SM(EF_CUDA_SM90)"
	.elftype	@"ET_EXEC"


//--------------------- .nv.info                  --------------------------
	.section	.nv.info,"",@"SHT_CUDA_INFO"
	.align	4


	//----- nvinfo : EIATTR_REGCOUNT
	.align		4
        /*0000*/ 	.byte	0x04, 0x2f
        /*0002*/ 	.short	(.L_3 - .L_2)
	.align		4
.L_2:
        /*0004*/ 	.word	index@(triton_poi_fused__native_batch_norm_legit_no_training_48)
        /*0008*/ 	.word	0x00000012


	//----- nvinfo : EIATTR_MIN_STACK_SIZE
	.align		4
.L_3:
        /*000c*/ 	.byte	0x04, 0x12
        /*000e*/ 	.short	(.L_5 - .L_4)
	.align		4
.L_4:
        /*0010*/ 	.word	index@(triton_poi_fused__native_batch_norm_legit_no_training_48)
        /*0014*/ 	.word	0x00000000


	//----- nvinfo : EIATTR_FRAME_SIZE
	.align		4
.L_5:
        /*0018*/ 	.byte	0x04, 0x11
        /*001a*/ 	.short	(.L_7 - .L_6)
	.align		4
.L_6:
        /*001c*/ 	.word	index@(triton_poi_fused__native_batch_norm_legit_no_training_48)
        /*0020*/ 	.word	0x00000000


	//----- nvinfo : EIATTR_MIN_STACK_SIZE
	.align		4
.L_7:
        /*0024*/ 	.byte	0x04, 0x12
        /*0026*/ 	.short	(.L_9 - .L_8)
	.align		4
.L_8:
        /*0028*/ 	.word	index@(triton_poi_fused__native_batch_norm_legit_no_training_48)
        /*002c*/ 	.word	0x00000000
.L_9:


//--------------------- .nv.info.triton_poi_fused__native_batch_norm_legit_no_training_48 --------------------------
	.section	.nv.info.triton_poi_fused__native_batch_norm_legit_no_training_48,"",@"SHT_CUDA_INFO"
	.sectionflags	@""
	.align	4


	//----- nvinfo : EIATTR_CUDA_API_VERSION
	.align		4
        /*0000*/ 	.byte	0x04, 0x37
        /*0002*/ 	.short	(.L_11 - .L_10)
.L_10:
        /*0004*/ 	.word	0x0000007c


	//----- nvinfo : EIATTR_KPARAM_INFO
	.align		4
.L_11:
        /*0008*/ 	.byte	0x04, 0x17
        /*000a*/ 	.short	(.L_13 - .L_12)
.L_12:
        /*000c*/ 	.word	0x00000000
        /*0010*/ 	.short	0x0006
        /*0012*/ 	.short	0x0030
        /*0014*/ 	.byte	0x00, 0xf0, 0x11, 0x00


	//----- nvinfo : EIATTR_KPARAM_INFO
	.align		4
.L_13:
        /*0018*/ 	.byte	0x04, 0x17
        /*001a*/ 	.short	(.L_15 - .L_14)
.L_14:
        /*001c*/ 	.word	0x00000000
        /*0020*/ 	.short	0x0005
        /*0022*/ 	.short	0x0028
        /*0024*/ 	.byte	0x00, 0xf4, 0x21, 0x00


	//----- nvinfo : EIATTR_KPARAM_INFO
	.align		4
.L_15:
        /*0028*/ 	.byte	0x04, 0x17
        /*002a*/ 	.short	(.L_17 - .L_16)
.L_16:
        /*002c*/ 	.word	0x00000000
        /*0030*/ 	.short	0x0004
        /*0032*/ 	.short	0x0020
        /*0034*/ 	.byte	0x00, 0xf4, 0x21, 0x00


	//----- nvinfo : EIATTR_KPARAM_INFO
	.align		4
.L_17:
        /*0038*/ 	.byte	0x04, 0x17
        /*003a*/ 	.short	(.L_19 - .L_18)
.L_18:
        /*003c*/ 	.word	0x00000000
        /*0040*/ 	.short	0x0003
        /*0042*/ 	.short	0x0018
        /*0044*/ 	.byte	0x00, 0xf4, 0x21, 0x00


	//----- nvinfo : EIATTR_KPARAM_INFO
	.align		4
.L_19:
        /*0048*/ 	.byte	0x04, 0x17
        /*004a*/ 	.short	(.L_21 - .L_20)
.L_20:
        /*004c*/ 	.word	0x00000000
        /*0050*/ 	.short	0x0002
        /*0052*/ 	.short	0x0010
        /*0054*/ 	.byte	0x00, 0xf4, 0x21, 0x00


	//----- nvinfo : EIATTR_KPARAM_INFO
	.align		4
.L_21:
        /*0058*/ 	.byte	0x04, 0x17
        /*005a*/ 	.short	(.L_23 - .L_22)
.L_22:
        /*005c*/ 	.word	0x00000000
        /*0060*/ 	.short	0x0001
        /*0062*/ 	.short	0x0008
        /*0064*/ 	.byte	0x00, 0xf4, 0x21, 0x00


	//----- nvinfo : EIATTR_KPARAM_INFO
	.align		4
.L_23:
        /*0068*/ 	.byte	0x04, 0x17
        /*006a*/ 	.short	(.L_25 - .L_24)
.L_24:
        /*006c*/ 	.word	0x00000000
        /*0070*/ 	.short	0x0000
        /*0072*/ 	.short	0x0000
        /*0074*/ 	.byte	0x00, 0xf4, 0x21, 0x00


	//----- nvinfo : EIATTR_SPARSE_MMA_MASK
	.align		4
.L_25:
        /*0078*/ 	.byte	0x03, 0x50
        /*007a*/ 	.short	0x0000


	//----- nvinfo : EIATTR_MAXREG_COUNT
	.align		4
        /*007c*/ 	.byte	0x03, 0x1b
        /*007e*/ 	.short	0x00ff


	//----- nvinfo : EIATTR_EXIT_INSTR_OFFSETS
	.align		4
        /*0080*/ 	.byte	0x04, 0x1c
        /*0082*/ 	.short	(.L_27 - .L_26)


	//   ....[0]....
.L_26:
        /*0084*/ 	.word	0x000002b0


	//----- nvinfo : EIATTR_REQNTID
	.align		4
.L_27:
        /*0088*/ 	.byte	0x04, 0x10
        /*008a*/ 	.short	(.L_29 - .L_28)
.L_28:
        /*008c*/ 	.word	0x00000080
        /*0090*/ 	.word	0x00000001
        /*0094*/ 	.word	0x00000001


	//----- nvinfo : EIATTR_CBANK_PARAM_SIZE
	.align		4
.L_29:
        /*0098*/ 	.byte	0x03, 0x19
        /*009a*/ 	.short	0x0034


	//----- nvinfo : EIATTR_PARAM_CBANK
	.align		4
        /*009c*/ 	.byte	0x04, 0x0a
        /*009e*/ 	.short	(.L_31 - .L_30)
	.align		4
.L_30:
        /*00a0*/ 	.word	index@(.nv.constant0.triton_poi_fused__native_batch_norm_legit_no_training_48)
        /*00a4*/ 	.short	0x0210
        /*00a6*/ 	.short	0x0034


	//----- nvinfo : EIATTR_SW_WAR
	.align		4
.L_31:
        /*00a8*/ 	.byte	0x04, 0x36
        /*00aa*/ 	.short	(.L_33 - .L_32)
.L_32:
        /*00ac*/ 	.word	0x00000008
.L_33:


//--------------------- .nv.callgraph             --------------------------
	.section	.nv.callgraph,"",@"SHT_CUDA_CALLGRAPH"
	.align	4
	.sectionentsize	8
	.align		4
        /*0000*/ 	.word	0x00000000
	.align		4
        /*0004*/ 	.word	0xffffffff
	.align		4
        /*0008*/ 	.word	0x00000000
	.align		4
        /*000c*/ 	.word	0xfffffffe
	.align		4
        /*0010*/ 	.word	0x00000000
	.align		4
        /*0014*/ 	.word	0xfffffffd
	.align		4
        /*0018*/ 	.word	0x00000000
	.align		4
        /*001c*/ 	.word	0xfffffffc


//--------------------- .nv.constant4             --------------------------
	.section	.nv.constant4,"a",@progbits
	.align	8
	.align		8
.nv.constant4:
        /*0000*/ 	.dword	_$_str
	.align		8
        /*0008*/ 	.dword	_$_str_$_2


//--------------------- .text.triton_poi_fused__native_batch_norm_legit_no_training_48 --------------------------
	.section	.text.triton_poi_fused__native_batch_norm_legit_no_training_48,"ax",@progbits
	.align	128
        .global         triton_poi_fused__native_batch_norm_legit_no_training_48
        .type           triton_poi_fused__native_batch_norm_legit_no_training_48,@function
        .size           triton_poi_fused__native_batch_norm_legit_no_training_48,(.L_x_1 - triton_poi_fused__native_batch_norm_legit_no_training_48)
        .other          triton_poi_fused__native_batch_norm_legit_no_training_48,@"STO_CUDA_ENTRY STV_DEFAULT"
triton_poi_fused__native_batch_norm_legit_no_training_48:
.text.triton_poi_fused__native_batch_norm_legit_no_training_48:
[----:B------:R-:W-:Y:S01]  /*0000*/  LDC R1, c[0x0][0x28] ;  /* 0x00000a00ff017b82 */ /* 0x000fe20000000800 */
[----:B------:R-:W1:Y:S07]  /*0010*/  S2R R2, SR_TID.X ;  /* 0x0000000000027919 */ /* 0x000e6e0000002100 */
[----:B------:R-:W2:Y:S01]  /*0020*/  LDC.64 R8, c[0x0][0x220] ;  /* 0x00008800ff087b82 */ /* 0x000ea20000000a00 */
[----:B------:R-:W-:Y:S01]  /*0030*/  ULDC.64 UR4, c[0x0][0x208] ;  /* 0x0000820000047ab9 */ /* 0x000fe20000000a00 */
[----:B------:R-:W3:Y:S06]  /*0040*/  S2R R3, SR_CTAID.X ;  /* 0x0000000000037919 */ /* 0x000eec0000002500 */
[----:B------:R-:W4:Y:S08]  /*0050*/  LDC.64 R6, c[0x0][0x218] ;  /* 0x00008600ff067b82 */ /* 0x000f300000000a00 */
[----:B------:R-:W5:Y:S08]  /*0060*/  LDC.64 R10, c[0x0][0x228] ;  /* 0x00008a00ff0a7b82 */ /* 0x000f700000000a00 */
[----:B------:R-:W5:Y:S01]  /*0070*/  LDC.64 R12, c[0x0][0x230] ;  /* 0x00008c00ff0c7b82 */ /* 0x000f620000000a00 */
[----:B-1----:R-:W-:-:S04]  /*0080*/  LOP3.LUT R2, R2, 0x7f, RZ, 0xc0, !PT ;  /* 0x0000007f02027812 */ /* 0x002fc800078ec0ff */
[----:B---3--:R-:W-:Y:S01]  /*0090*/  LEA R3, R3, R2, 0x7 ;  /* 0x0000000203037211 */ /* 0x008fe200078e38ff */
[----:B------:R-:W-:-:S10]  /*00a0*/  HFMA2.MMA R2, -RZ, RZ, 0, 0 ;  /* 0x00000000ff027435 */ /* 0x000fd400000001ff */
[----:B------:R-:W-:-:S05]  /*00b0*/  IMAD.HI R0, R3, -0x6db6db6d, R2 ;  /* 0x9249249303007827 */ /* 0x000fca00078e0202 */
[----:B------:R-:W-:-:S04]  /*00c0*/  SHF.R.U32.HI R5, RZ, 0x1f, R0 ;  /* 0x0000001fff057819 */ /* 0x000fc80000011600 */
[----:B------:R-:W-:-:S05]  /*00d0*/  LEA.HI.SX32 R5, R0, R5, 0x16 ;  /* 0x0000000500057211 */ /* 0x000fca00078fb2ff */
[----:B------:R-:W-:Y:S02]  /*00e0*/  IMAD R15, R5, -0x700, R3 ;  /* 0xfffff900050f7824 */ /* 0x000fe400078e0203 */
[----:B------:R-:W1:Y:S02]  /*00f0*/  LDC.64 R4, c[0x0][0x210] ;  /* 0x00008400ff047b82 */ /* 0x000e640000000a00 */
[----:B--2---:R-:W-:-:S06]  /*0100*/  IMAD.WIDE R8, R15, 0x4, R8 ;  /* 0x000000040f087825 */ /* 0x004fcc00078e0208 */
[----:B------:R-:W2:Y:S01]  /*0110*/  LDG.E.EL R8, desc[UR4][R8.64] ;  /* 0x0000000408087981 */ /* 0x000ea2000c2e1900 */
[----:B----4-:R-:W-:-:S06]  /*0120*/  IMAD.WIDE R6, R15, 0x4, R6 ;  /* 0x000000040f067825 */ /* 0x010fcc00078e0206 */
[----:B------:R-:W3:Y:S01]  /*0130*/  LDG.E.EL R7, desc[UR4][R6.64] ;  /* 0x0000000406077981 */ /* 0x000ee2000c2e1900 */
[----:B-----5:R-:W-:-:S04]  /*0140*/  IMAD.WIDE R10, R15, 0x4, R10 ;  /* 0x000000040f0a7825 */ /* 0x020fc800078e020a */
[----:B0-----:R-:W-:Y:S02]  /*0150*/  IMAD.WIDE R12, R15, 0x4, R12 ;  /* 0x000000040f0c7825 */ /* 0x001fe400078e020c */
[----:B------:R-:W4:Y:S02]  /*0160*/  LDG.E.EL R10, desc[UR4][R10.64] ;  /* 0x000000040a0a7981 */ /* 0x000f24000c2e1900 */
[----:B-1----:R-:W-:Y:S02]  /*0170*/  IMAD.WIDE R4, R3, 0x4, R4 ;  /* 0x0000000403047825 */ /* 0x002fe400078e0204 */
[----:B------:R-:W4:Y:S04]  /*0180*/  LDG.E.EL R13, desc[UR4][R12.64] ;  /* 0x000000040c0d7981 */ /* 0x000f28000c2e1900 */
[----:B------:R0:W3:Y:S01]  /*0190*/  LDG.E R0, desc[UR4][R4.64] ;  /* 0x0000000404007981 */ /* 0x0000e2000c1e1900 */
[----:B------:R-:W-:Y:S01]  /*01a0*/  MOV R2, 0x3e800000 ;  /* 0x3e80000000027802 */ /* 0x000fe20000000f00 */
[----:B0-----:R-:W0:Y:S01]  /*01b0*/  LDC.64 R4, c[0x0][0x238] ;  /* 0x00008e00ff047b82 */ /* 0x001e220000000a00 */
[----:B--2---:R-:W-:-:S04]  /*01c0*/  FADD R8, R8, 9.9999997473787516356e-06 ;  /* 0x3727c5ac08087421 */ /* 0x004fc80000000000 */
[----:B------:R-:W1:Y:S02]  /*01d0*/  MUFU.SQRT R9, R8 ;  /* 0x0000000800097308 */ /* 0x000e640000002000 */
[C---:B-1----:R-:W-:Y:S02]  /*01e0*/  FSETP.GT.AND P0, PT, R9.reuse, 8.50705917302346158658e+37, PT ;  /* 0x7e8000000900780b */ /* 0x042fe40003f04000 */
[----:B------:R-:W-:-:S11]  /*01f0*/  FSETP.GEU.AND P1, PT, R9, 1.175494350822287508e-38, PT ;  /* 0x008000000900780b */ /* 0x000fd60003f2e000 */
[----:B------:R-:W-:-:S04]  /*0200*/  @P0 FMUL R9, R9, 0.25 ;  /* 0x3e80000009090820 */ /* 0x000fc80000400000 */
[----:B------:R-:W-:-:S06]  /*0210*/  @!P1 FMUL R9, R9, 16777216 ;  /* 0x4b80000009099820 */ /* 0x000fcc0000400000 */
[----:B------:R-:W1:Y:S01]  /*0220*/  MUFU.RCP R9, R9 ;  /* 0x0000000900097308 */ /* 0x000e620000001000 */
[----:B------:R-:W-:Y:S01]  /*0230*/  FSEL R2, R2, 1, P0 ;  /* 0x3f80000002027808 */ /* 0x000fe20000000000 */
[----:B---3--:R-:W-:-:S04]  /*0240*/  FADD R0, R0, -R7 ;  /* 0x8000000700007221 */ /* 0x008fc80000000000 */
[----:B------:R-:W-:-:S04]  /*0250*/  @!P1 FMUL R2, R2, 16777216 ;  /* 0x4b80000002029820 */ /* 0x000fc80000400000 */
[----:B-1----:R-:W-:-:S04]  /*0260*/  FMUL R7, R9, R2 ;  /* 0x0000000209077220 */ /* 0x002fc80000400000 */
[----:B------:R-:W-:Y:S01]  /*0270*/  FMUL R0, R0, R7 ;  /* 0x0000000700007220 */ /* 0x000fe20000400000 */
[----:B0-----:R-:W-:-:S04]  /*0280*/  IMAD.WIDE R2, R3, 0x4, R4 ;  /* 0x0000000403027825 */ /* 0x001fc800078e0204 */
[----:B----4-:R-:W-:-:S05]  /*0290*/  FFMA R13, R10, R0, R13 ;  /* 0x000000000a0d7223 */ /* 0x010fca000000000d */
[----:B------:R-:W-:Y:S01]  /*02a0*/  STG.E desc[UR4][R2.64], R13 ;  /* 0x0000000d02007986 */ /* 0x000fe2000c101904 */
[----:B------:R-:W-:Y:S05]  /*02b0*/  EXIT ;  /* 0x000000000000794d */ /* 0x000fea0003800000 */
.L_x_0:
[----:B------:R-:W-:-:S00]  /*02c0*/  BRA `(.L_x_0) ;  /* 0xfffffffc00fc7947 */ /* 0x000fc0000383ffff */
[----:B------:R-:W-:-:S00]  /*02d0*/  NOP ;  /* 0x0000000000007918 */ /* 0x000fc00000000000 */
        /* <DEDUP_REMOVED lines=10> */
.L_x_1:


//--------------------- .nv.global.init           --------------------------
	.section	.nv.global.init,"aw",@progbits
.nv.global.init:
	.type		_$_str,@object
	.size		_$_str,(_$_str_$_2 - _$_str)
_$_str:
        /*0000*/ 	.byte	0x5f, 0x5f, 0x43, 0x55, 0x44, 0x41, 0x5f, 0x46, 0x54, 0x5a, 0x00
	.type		_$_str_$_2,@object
	.size		_$_str_$_2,(.L_1 - _$_str_$_2)
_$_str_$_2:
        /*000b*/ 	.byte	0x5f, 0x5f, 0x43, 0x55, 0x44, 0x41, 0x5f, 0x50, 0x52, 0x45, 0x43, 0x5f, 0x53, 0x51, 0x52, 0x54
        /*001b*/ 	.byte	0x00
.L_1:


//--------------------- .nv.constant0.triton_poi_fused__native_batch_norm_legit_no_training_48 --------------------------
	.section	.nv.constant0.triton_poi_fused__native_batch_norm_legit_no_training_48,"a",@progbits
	.sectionflags	@""
	.align	4
.nv.constant0.triton_poi_fused__native_batch_norm_legit_no_training_48:
	.zero		580
